//
// Generated by NVIDIA NVVM Compiler
//
// Compiler Build ID: CL-36424714
// Cuda compilation tools, release 13.0, V13.0.88
// Based on NVVM 20.0.0
//

.version 9.0
.target sm_100
.address_size 64

	// .globl	relu_forward

.visible .entry relu_forward(
	.param .u64 .ptr .align 1 relu_forward_param_0,
	.param .u64 .ptr .align 1 relu_forward_param_1,
	.param .u32 relu_forward_param_2
)
{
	.reg .pred 	%p<2>;
	.reg .b32 	%r<6>;
	.reg .b32 	%f<3>;
	.reg .b64 	%rd<8>;

	ld.param.u64 	%rd1, [relu_forward_param_0];
	ld.param.u64 	%rd2, [relu_forward_param_1];
	ld.param.u32 	%r2, [relu_forward_param_2];
	mov.u32 	%r3, %ctaid.x;
	mov.u32 	%r4, %ntid.x;
	mov.u32 	%r5, %tid.x;
	mad.lo.s32 	%r1, %r3, %r4, %r5;
	setp.ge.s32 	%p1, %r1, %r2;
	@%p1 bra 	$L__BB0_2;
	cvta.to.global.u64 	%rd3, %rd1;
	cvta.to.global.u64 	%rd4, %rd2;
	mul.wide.s32 	%rd5, %r1, 4;
	add.s64 	%rd6, %rd3, %rd5;
	ld.global.f32 	%f1, [%rd6];
	max.f32 	%f2, %f1, 0f00000000;
	add.s64 	%rd7, %rd4, %rd5;
	st.global.f32 	[%rd7], %f2;
$L__BB0_2:
	ret;

}
	// .globl	relu_backward
.visible .entry relu_backward(
	.param .u64 .ptr .align 1 relu_backward_param_0,
	.param .u64 .ptr .align 1 relu_backward_param_1,
	.param .u64 .ptr .align 1 relu_backward_param_2,
	.param .u32 relu_backward_param_3
)
{
	.reg .pred 	%p<3>;
	.reg .b32 	%r<6>;
	.reg .b32 	%f<6>;
	.reg .b64 	%rd<13>;

	ld.param.u64 	%rd1, [relu_backward_param_0];
	ld.param.u64 	%rd2, [relu_backward_param_1];
	ld.param.u64 	%rd3, [relu_backward_param_2];
	ld.param.u32 	%r2, [relu_backward_param_3];
	mov.u32 	%r3, %ctaid.x;
	mov.u32 	%r4, %ntid.x;
	mov.u32 	%r5, %tid.x;
	mad.lo.s32 	%r1, %r3, %r4, %r5;
	setp.ge.s32 	%p1, %r1, %r2;
	@%p1 bra 	$L__BB1_4;
	cvta.to.global.u64 	%rd4, %rd2;
	mul.wide.s32 	%rd5, %r1, 4;
	add.s64 	%rd6, %rd4, %rd5;
	ld.global.f32 	%f4, [%rd6];
	setp.leu.f32 	%p2, %f4, 0f00000000;
	mov.f32 	%f5, 0f00000000;
	@%p2 bra 	$L__BB1_3;
	cvta.to.global.u64 	%rd7, %rd1;
	add.s64 	%rd9, %rd7, %rd5;
	ld.global.f32 	%f5, [%rd9];
$L__BB1_3:
	cvta.to.global.u64 	%rd10, %rd3;
	add.s64 	%rd12, %rd10, %rd5;
	st.global.f32 	[%rd12], %f5;
$L__BB1_4:
	ret;

}


// ===== COMPILED SASS (sm_100) =====

	.target	sm_100

	.elftype	@"ET_EXEC"


//--------------------- .note.nv.tkinfo           --------------------------
	.section	.note.nv.tkinfo,"",@"SHT_NOTE"
	.sectionflags	@"SHF_NOTE_NV_TKINFO"
	.tkinfo
        /*0018*/ 	.word	0x00000002
        /*0030*/ 	.string	""
        /*0030*/ 	.string	"ptxas"
        /*0030*/ 	.string	"Cuda compilation tools, release 13.0, V13.0.88"
        /*0030*/ 	.string	"Build cuda_13.0.r13.0/compiler.36424714_0"
        /*0030*/ 	.string	"-arch sm_100 -m 64 "



//--------------------- .note.nv.cuinfo           --------------------------
	.section	.note.nv.cuinfo,"",@"SHT_NOTE"
	.sectionflags	@"SHF_NOTE_NV_CUINFO"
        /*0018*/ 	.short	0x0002
        /*001a*/ 	.short	0x0064
        /*001c*/ 	.short	0x0082
	.zero		2


//--------------------- .nv.info                  --------------------------
	.section	.nv.info,"",@"SHT_CUDA_INFO"
	.align	4


	//----- nvinfo : EIATTR_REGCOUNT
	.align		4
        /*0000*/ 	.byte	0x04, 0x2f
        /*0002*/ 	.short	(.L_1 - .L_0)
	.align		4
.L_0:
        /*0004*/ 	.word	index@(relu_forward)
        /*0008*/ 	.word	0x0000000a


	//----- nvinfo : EIATTR_FRAME_SIZE
	.align		4
.L_1:
        /*000c*/ 	.byte	0x04, 0x11
        /*000e*/ 	.short	(.L_3 - .L_2)
	.align		4
.L_2:
        /*0010*/ 	.word	index@(relu_forward)
        /*0014*/ 	.word	0x00000000


	//----- nvinfo : EIATTR_REGCOUNT
	.align		4
.L_3:
        /*0018*/ 	.byte	0x04, 0x2f
        /*001a*/ 	.short	(.L_5 - .L_4)
	.align		4
.L_4:
        /*001c*/ 	.word	index@(relu_backward)
        /*0020*/ 	.word	0x0000000c


	//----- nvinfo : EIATTR_FRAME_SIZE
	.align		4
.L_5:
        /*0024*/ 	.byte	0x04, 0x11
        /*0026*/ 	.short	(.L_7 - .L_6)
	.align		4
.L_6:
        /*0028*/ 	.word	index@(relu_backward)
        /*002c*/ 	.word	0x00000000


	//----- nvinfo : EIATTR_MIN_STACK_SIZE
	.align		4
.L_7:
        /*0030*/ 	.byte	0x04, 0x12
        /*0032*/ 	.short	(.L_9 - .L_8)
	.align		4
.L_8:
        /*0034*/ 	.word	index@(relu_backward)
        /*0038*/ 	.word	0x00000000


	//----- nvinfo : EIATTR_MIN_STACK_SIZE
	.align		4
.L_9:
        /*003c*/ 	.byte	0x04, 0x12
        /*003e*/ 	.short	(.L_11 - .L_10)
	.align		4
.L_10:
        /*0040*/ 	.word	index@(relu_forward)
        /*0044*/ 	.word	0x00000000
.L_11:


//--------------------- .nv.compat                --------------------------
	.section	.nv.compat,"",@"SHT_CUDA_COMPAT_INFO"
	.align	4
        /*0000*/ 	.byte	0x02, 0x09, 0x00, 0x00, 0x02, 0x02, 0x01, 0x00, 0x02, 0x05, 0x05, 0x00, 0x03, 0x07, 0x01, 0x01
        /*0010*/ 	.byte	0x02, 0x03, 0x00, 0x00, 0x02, 0x06, 0x01, 0x00, 0x04, 0x0b, 0x08, 0x00, 0x09, 0x00, 0x00, 0x00
        /*0020*/ 	.byte	0x00, 0x00, 0x00, 0x00


//--------------------- .nv.info.relu_backward    --------------------------
	.section	.nv.info.relu_backward,"",@"SHT_CUDA_INFO"
	.sectionflags	@""
	.align	4


	//----- nvinfo : EIATTR_CUDA_API_VERSION
	.align		4
        /*0000*/ 	.byte	0x04, 0x37
        /*0002*/ 	.short	(.L_13 - .L_12)
.L_12:
        /*0004*/ 	.word	0x00000082


	//----- nvinfo : EIATTR_KPARAM_INFO
	.align		4
.L_13:
        /*0008*/ 	.byte	0x04, 0x17
        /*000a*/ 	.short	(.L_15 - .L_14)
.L_14:
        /*000c*/ 	.word	0x00000000
        /*0010*/ 	.short	0x0003
        /*0012*/ 	.short	0x0018
        /*0014*/ 	.byte	0x00, 0xf0, 0x11, 0x00


	//----- nvinfo : EIATTR_KPARAM_INFO
	.align		4
.L_15:
        /*0018*/ 	.byte	0x04, 0x17
        /*001a*/ 	.short	(.L_17 - .L_16)
.L_16:
        /*001c*/ 	.word	0x00000000
        /*0020*/ 	.short	0x0002
        /*0022*/ 	.short	0x0010
        /*0024*/ 	.byte	0x00, 0xf5, 0x21, 0x00


	//----- nvinfo : EIATTR_KPARAM_INFO
	.align		4
.L_17:
        /*0028*/ 	.byte	0x04, 0x17
        /*002a*/ 	.short	(.L_19 - .L_18)
.L_18:
        /*002c*/ 	.word	0x00000000
        /*0030*/ 	.short	0x0001
        /*0032*/ 	.short	0x0008
        /*0034*/ 	.byte	0x00, 0xf5, 0x21, 0x00


	//----- nvinfo : EIATTR_KPARAM_INFO
	.align		4
.L_19:
        /*0038*/ 	.byte	0x04, 0x17
        /*003a*/ 	.short	(.L_21 - .L_20)
.L_20:
        /*003c*/ 	.word	0x00000000
        /*0040*/ 	.short	0x0000
        /*0042*/ 	.short	0x0000
        /*0044*/ 	.byte	0x00, 0xf5, 0x21, 0x00


	//----- nvinfo : EIATTR_SPARSE_MMA_MASK
	.align		4
.L_21:
        /*0048*/ 	.byte	0x03, 0x50
        /*004a*/ 	.short	0x0000


	//----- nvinfo : EIATTR_MAXREG_COUNT
	.align		4
        /*004c*/ 	.byte	0x03, 0x1b
        /*004e*/ 	.short	0x00ff


	//----- nvinfo : EIATTR_MERCURY_ISA_VERSION
	.align		4
        /*0050*/ 	.byte	0x03, 0x5f
        /*0052*/ 	.short	0x0101


	//----- nvinfo : EIATTR_VRC_CTA_INIT_COUNT
	.align		4
        /*0054*/ 	.byte	0x02, 0x4a
	.zero		1
	.zero		1


	//----- nvinfo : EIATTR_EXIT_INSTR_OFFSETS
	.align		4
        /*0058*/ 	.byte	0x04, 0x1c
        /*005a*/ 	.short	(.L_23 - .L_22)


	//   ....[0]....
.L_22:
        /*005c*/ 	.word	0x00000070


	//   ....[1]....
        /*0060*/ 	.word	0x00000170


	//----- nvinfo : EIATTR_CRS_STACK_SIZE
	.align		4
.L_23:
        /*0064*/ 	.byte	0x04, 0x1e
        /*0066*/ 	.short	(.L_25 - .L_24)
.L_24:
        /*0068*/ 	.word	0x00000000


	//----- nvinfo : EIATTR_CBANK_PARAM_SIZE
	.align		4
.L_25:
        /*006c*/ 	.byte	0x03, 0x19
        /*006e*/ 	.short	0x001c


	//----- nvinfo : EIATTR_PARAM_CBANK
	.align		4
        /*0070*/ 	.byte	0x04, 0x0a
        /*0072*/ 	.short	(.L_27 - .L_26)
	.align		4
.L_26:
        /*0074*/ 	.word	index@(.nv.constant0.relu_backward)
        /*0078*/ 	.short	0x0380
        /*007a*/ 	.short	0x001c


	//----- nvinfo : EIATTR_SW_WAR
	.align		4
.L_27:
        /*007c*/ 	.byte	0x04, 0x36
        /*007e*/ 	.short	(.L_29 - .L_28)
.L_28:
        /*0080*/ 	.word	0x00000008
.L_29:


//--------------------- .nv.info.relu_forward     --------------------------
	.section	.nv.info.relu_forward,"",@"SHT_CUDA_INFO"
	.sectionflags	@""
	.align	4


	//----- nvinfo : EIATTR_CUDA_API_VERSION
	.align		4
        /*0000*/ 	.byte	0x04, 0x37
        /*0002*/ 	.short	(.L_31 - .L_30)
.L_30:
        /*0004*/ 	.word	0x00000082


	//----- nvinfo : EIATTR_KPARAM_INFO
	.align		4
.L_31:
        /*0008*/ 	.byte	0x04, 0x17
        /*000a*/ 	.short	(.L_33 - .L_32)
.L_32:
        /*000c*/ 	.word	0x00000000
        /*0010*/ 	.short	0x0002
        /*0012*/ 	.short	0x0010
        /*0014*/ 	.byte	0x00, 0xf0, 0x11, 0x00


	//----- nvinfo : EIATTR_KPARAM_INFO
	.align		4
.L_33:
        /*0018*/ 	.byte	0x04, 0x17
        /*001a*/ 	.short	(.L_35 - .L_34)
.L_34:
        /*001c*/ 	.word	0x00000000
        /*0020*/ 	.short	0x0001
        /*0022*/ 	.short	0x0008
        /*0024*/ 	.byte	0x00, 0xf5, 0x21, 0x00


	//----- nvinfo : EIATTR_KPARAM_INFO
	.align		4
.L_35:
        /*0028*/ 	.byte	0x04, 0x17
        /*002a*/ 	.short	(.L_37 - .L_36)
.L_36:
        /*002c*/ 	.word	0x00000000
        /*0030*/ 	.short	0x0000
        /*0032*/ 	.short	0x0000
        /*0034*/ 	.byte	0x00, 0xf5, 0x21, 0x00


	//----- nvinfo : EIATTR_SPARSE_MMA_MASK
	.align		4
.L_37:
        /*0038*/ 	.byte	0x03, 0x50
        /*003a*/ 	.short	0x0000


	//----- nvinfo : EIATTR_MAXREG_COUNT
	.align		4
        /*003c*/ 	.byte	0x03, 0x1b
        /*003e*/ 	.short	0x00ff


	//----- nvinfo : EIATTR_MERCURY_ISA_VERSION
	.align		4
        /*0040*/ 	.byte	0x03, 0x5f
        /*0042*/ 	.short	0x0101


	//----- nvinfo : EIATTR_VRC_CTA_INIT_COUNT
	.align		4
        /*0044*/ 	.byte	0x02, 0x4a
	.zero		1
	.zero		1


	//----- nvinfo : EIATTR_EXIT_INSTR_OFFSETS
	.align		4
        /*0048*/ 	.byte	0x04, 0x1c
        /*004a*/ 	.short	(.L_39 - .L_38)


	//   ....[0]....
.L_38:
        /*004c*/ 	.word	0x00000070


	//   ....[1]....
        /*0050*/ 	.word	0x00000100


	//----- nvinfo : EIATTR_CBANK_PARAM_SIZE
	.align		4
.L_39:
        /*0054*/ 	.byte	0x03, 0x19
        /*0056*/ 	.short	0x0014


	//----- nvinfo : EIATTR_PARAM_CBANK
	.align		4
        /*0058*/ 	.byte	0x04, 0x0a
        /*005a*/ 	.short	(.L_41 - .L_40)
	.align		4
.L_40:
        /*005c*/ 	.word	index@(.nv.constant0.relu_forward)
        /*0060*/ 	.short	0x0380
        /*0062*/ 	.short	0x0014


	//----- nvinfo : EIATTR_SW_WAR
	.align		4
.L_41:
        /*0064*/ 	.byte	0x04, 0x36
        /*0066*/ 	.short	(.L_43 - .L_42)
.L_42:
        /*0068*/ 	.word	0x00000008
.L_43:


//--------------------- .nv.callgraph             --------------------------
	.section	.nv.callgraph,"",@"SHT_CUDA_CALLGRAPH"
	.align	4
	.sectionentsize	8
	.align		4
        /*0000*/ 	.word	0x00000000
	.align		4
        /*0004*/ 	.word	0xffffffff
	.align		4
        /*0008*/ 	.word	0x00000000
	.align		4
        /*000c*/ 	.word	0xfffffffe
	.align		4
        /*0010*/ 	.word	0x00000000
	.align		4
        /*0014*/ 	.word	0xfffffffd
	.align		4
        /*0018*/ 	.word	0x00000000
	.align		4
        /*001c*/ 	.word	0xfffffffc


//--------------------- .text.relu_backward       --------------------------
	.section	.text.relu_backward,"ax",@progbits
	.align	128
        .global         relu_backward
        .type           relu_backward,@function
        .size           relu_backward,(.L_x_4 - relu_backward)
        .other          relu_backward,@"STO_CUDA_ENTRY STV_DEFAULT"
relu_backward:
.text.relu_backward:
[----:B------:R-:W-:Y:S01]  /*0000*/  LDC R1, c[0x0][0x37c] ;  /* 0x0000df00ff017b82 */ /* 0x000fe20000000800 */
[----:B------:R-:W0:Y:S07]  /*0010*/  S2R R0, SR_TID.X ;  /* 0x0000000000007919 */ /* 0x000e2e0000002100 */
[----:B------:R-:W0:Y:S01]  /*0020*/  S2UR UR4, SR_CTAID.X ;  /* 0x00000000000479c3 */ /* 0x000e220000002500 */
[----:B------:R-:W1:Y:S07]  /*0030*/  LDCU UR5, c[0x0][0x398] ;  /* 0x00007300ff0577ac */ /* 0x000e6e0008000800 */
[----:B------:R-:W0:Y:S02]  /*0040*/  LDC R7, c[0x0][0x360] ;  /* 0x0000d800ff077b82 */ /* 0x000e240000000800 */
[----:B0-----:R-:W-:-:S05]  /*0050*/  IMAD R7, R7, UR4, R0 ;  /* 0x0000000407077c24 */ /* 0x001fca000f8e0200 */
[----:B-1----:R-:W-:-:S13]  /*0060*/  ISETP.GE.AND P0, PT, R7, UR5, PT ;  /* 0x0000000507007c0c */ /* 0x002fda000bf06270 */
[----:B------:R-:W-:Y:S05]  /*0070*/  @P0 EXIT ;  /* 0x000000000000094d */ /* 0x000fea0003800000 */
[----:B------:R-:W0:Y:S01]  /*0080*/  LDC.64 R2, c[0x0][0x388] ;  /* 0x0000e200ff027b82 */ /* 0x000e220000000a00 */
[----:B------:R-:W1:Y:S07]  /*0090*/  LDCU.64 UR4, c[0x0][0x358] ;  /* 0x00006b00ff0477ac */ /* 0x000e6e0008000a00 */
[----:B------:R-:W2:Y:S01]  /*00a0*/  LDC.64 R4, c[0x0][0x390] ;  /* 0x0000e400ff047b82 */ /* 0x000ea20000000a00 */
[----:B0-----:R-:W-:-:S06]  /*00b0*/  IMAD.WIDE R2, R7, 0x4, R2 ;  /* 0x0000000407027825 */ /* 0x001fcc00078e0202 */
[----:B-1----:R-:W3:Y:S01]  /*00c0*/  LDG.E R2, desc[UR4][R2.64] ;  /* 0x0000000402027981 */ /* 0x002ee2000c1e1900 */
[----:B------:R-:W-:Y:S01]  /*00d0*/  BSSY.RECONVERGENT B0, `(.L_x_0) ;  /* 0x0000008000007945 */ /* 0x000fe20003800200 */
[----:B------:R-:W-:Y:S02]  /*00e0*/  HFMA2 R9, -RZ, RZ, 0, 0 ;  /* 0x00000000ff097431 */ /* 0x000fe400000001ff */
[----:B--2---:R-:W-:Y:S01]  /*00f0*/  IMAD.WIDE R4, R7, 0x4, R4 ;  /* 0x0000000407047825 */ /* 0x004fe200078e0204 */
[----:B---3--:R-:W-:-:S13]  /*0100*/  FSETP.GT.AND P0, PT, R2, RZ, PT ;  /* 0x000000ff0200720b */ /* 0x008fda0003f04000 */
[----:B------:R-:W-:Y:S05]  /*0110*/  @!P0 BRA `(.L_x_1) ;  /* 0x00000000000c8947 */ /* 0x000fea0003800000 */
[----:B------:R-:W0:Y:S02]  /*0120*/  LDC.64 R2, c[0x0][0x380] ;  /* 0x0000e000ff027b82 */ /* 0x000e240000000a00 */
[----:B0-----:R-:W-:-:S05]  /*0130*/  IMAD.WIDE R2, R7, 0x4, R2 ;  /* 0x0000000407027825 */ /* 0x001fca00078e0202 */
[----:B------:R0:W5:Y:S02]  /*0140*/  LDG.E R9, desc[UR4][R2.64] ;  /* 0x0000000402097981 */ /* 0x000164000c1e1900 */
.L_x_1:
[----:B------:R-:W-:Y:S05]  /*0150*/  BSYNC.RECONVERGENT B0 ;  /* 0x0000000000007941 */ /* 0x000fea0003800200 */
.L_x_0:
[----:B-----5:R-:W-:Y:S01]  /*0160*/  STG.E desc[UR4][R4.64], R9 ;  /* 0x0000000904007986 */ /* 0x020fe2000c101904 */
[----:B------:R-:W-:Y:S05]  /*0170*/  EXIT ;  /* 0x000000000000794d */ /* 0x000fea0003800000 */
.L_x_2:
[----:B------:R-:W-:-:S00]  /*0180*/  BRA `(.L_x_2) ;  /* 0xfffffffc00fc7947 */ /* 0x000fc0000383ffff */
[----:B------:R-:W-:-:S00]  /*0190*/  NOP ;  /* 0x0000000000007918 */ /* 0x000fc00000000000 */
        /* <DEDUP_REMOVED lines=14> */
.L_x_4:


//--------------------- .text.relu_forward        --------------------------
	.section	.text.relu_forward,"ax",@progbits
	.align	128
        .global         relu_forward
        .type           relu_forward,@function
        .size           relu_forward,(.L_x_5 - relu_forward)
        .other          relu_forward,@"STO_CUDA_ENTRY STV_DEFAULT"
relu_forward:
.text.relu_forward:
        /* <DEDUP_REMOVED lines=13> */
[----:B--2---:R-:W-:Y:S01]  /*00d0*/  IMAD.WIDE R4, R7, 0x4, R4 ;  /* 0x0000000407047825 */ /* 0x004fe200078e0204 */
[----:B---3--:R-:W-:-:S05]  /*00e0*/  FMNMX R7, RZ, R2, !PT ;  /* 0x00000002ff077209 */ /* 0x008fca0007800000 */
[----:B------:R-:W-:Y:S01]  /*00f0*/  STG.E desc[UR4][R4.64], R7 ;  /* 0x0000000704007986 */ /* 0x000fe2000c101904 */
[----:B------:R-:W-:Y:S05]  /*0100*/  EXIT ;  /* 0x000000000000794d */ /* 0x000fea0003800000 */
.L_x_3:
        /* <DEDUP_REMOVED lines=15> */
.L_x_5:


//--------------------- .nv.shared.reserved.0     --------------------------
	.section	.nv.shared.reserved.0,"aw",@nobits
	.weak		__nv_reservedSMEM_offset_0_alias
	.size		__nv_reservedSMEM_offset_0_alias, 0, 64
	.other		__nv_reservedSMEM_offset_0_alias,@"STO_CUDA_RESERVED_SHARED STV_DEFAULT"
__nv_reservedSMEM_offset_0_alias:
	.zero		0
	.zero		64


//--------------------- .nv.constant0.relu_backward --------------------------
	.section	.nv.constant0.relu_backward,"a",@progbits
	.sectionflags	@""
	.align	4
.nv.constant0.relu_backward:
	.zero		924


//--------------------- .nv.constant0.relu_forward --------------------------
	.section	.nv.constant0.relu_forward,"a",@progbits
	.sectionflags	@""
	.align	4
.nv.constant0.relu_forward:
	.zero		916


//--------------------- SYMBOLS --------------------------

	.type		.nv.reservedSmem.offset0,@object
	.size		.nv.reservedSmem.offset0,0x4
